	.headerflags	@"EF_CUDA_TEXMODE_UNIFIED EF_CUDA_64BIT_ADDRESS EF_CUDA_ACCELERATORS EF_CUDA_SM90 EF_CUDA_VIRTUAL_SM(EF_CUDA_SM90)"
	.elftype	@"ET_EXEC"


//--------------------- .nv.info                  --------------------------
	.section	.nv.info,"",@"SHT_CUDA_INFO"
	.align	4


	//----- nvinfo : EIATTR_REGCOUNT
	.align		4
        /*0000*/ 	.byte	0x04, 0x2f
        /*0002*/ 	.short	(.L_1 - .L_0)
	.align		4
.L_0:
        /*0004*/ 	.word	index@(triton_poi_fused_convolution_relu_14)
        /*0008*/ 	.word	0x00000012


	//----- nvinfo : EIATTR_MIN_STACK_SIZE
	.align		4
.L_1:
        /*000c*/ 	.byte	0x04, 0x12
        /*000e*/ 	.short	(.L_3 - .L_2)
	.align		4
.L_2:
        /*0010*/ 	.word	index@(triton_poi_fused_convolution_relu_14)
        /*0014*/ 	.word	0x00000000


	//----- nvinfo : EIATTR_FRAME_SIZE
	.align		4
.L_3:
        /*0018*/ 	.byte	0x04, 0x11
        /*001a*/ 	.short	(.L_5 - .L_4)
	.align		4
.L_4:
        /*001c*/ 	.word	index@(triton_poi_fused_convolution_relu_14)
        /*0020*/ 	.word	0x00000000


	//----- nvinfo : EIATTR_MIN_STACK_SIZE
	.align		4
.L_5:
        /*0024*/ 	.byte	0x04, 0x12
        /*0026*/ 	.short	(.L_7 - .L_6)
	.align		4
.L_6:
        /*0028*/ 	.word	index@(triton_poi_fused_convolution_relu_14)
        /*002c*/ 	.word	0x00000000
.L_7:


//--------------------- .nv.info.triton_poi_fused_convolution_relu_14 --------------------------
	.section	.nv.info.triton_poi_fused_convolution_relu_14,"",@"SHT_CUDA_INFO"
	.sectionflags	@""
	.align	4


	//----- nvinfo : EIATTR_CUDA_API_VERSION
	.align		4
        /*0000*/ 	.byte	0x04, 0x37
        /*0002*/ 	.short	(.L_9 - .L_8)
.L_8:
        /*0004*/ 	.word	0x0000007c


	//----- nvinfo : EIATTR_KPARAM_INFO
	.align		4
.L_9:
        /*0008*/ 	.byte	0x04, 0x17
        /*000a*/ 	.short	(.L_11 - .L_10)
.L_10:
        /*000c*/ 	.word	0x00000000
        /*0010*/ 	.short	0x0002
        /*0012*/ 	.short	0x0010
        /*0014*/ 	.byte	0x00, 0xf0, 0x11, 0x00


	//----- nvinfo : EIATTR_KPARAM_INFO
	.align		4
.L_11:
        /*0018*/ 	.byte	0x04, 0x17
        /*001a*/ 	.short	(.L_13 - .L_12)
.L_12:
        /*001c*/ 	.word	0x00000000
        /*0020*/ 	.short	0x0001
        /*0022*/ 	.short	0x0008
        /*0024*/ 	.byte	0x00, 0xf4, 0x21, 0x00


	//----- nvinfo : EIATTR_KPARAM_INFO
	.align		4
.L_13:
        /*0028*/ 	.byte	0x04, 0x17
        /*002a*/ 	.short	(.L_15 - .L_14)
.L_14:
        /*002c*/ 	.word	0x00000000
        /*0030*/ 	.short	0x0000
        /*0032*/ 	.short	0x0000
        /*0034*/ 	.byte	0x00, 0xf4, 0x21, 0x00


	//----- nvinfo : EIATTR_SPARSE_MMA_MASK
	.align		4
.L_15:
        /*0038*/ 	.byte	0x03, 0x50
        /*003a*/ 	.short	0x0000


	//----- nvinfo : EIATTR_MAXREG_COUNT
	.align		4
        /*003c*/ 	.byte	0x03, 0x1b
        /*003e*/ 	.short	0x00ff


	//----- nvinfo : EIATTR_EXIT_INSTR_OFFSETS
	.align		4
        /*0040*/ 	.byte	0x04, 0x1c
        /*0042*/ 	.short	(.L_17 - .L_16)


	//   ....[0]....
.L_16:
        /*0044*/ 	.word	0x00000360


	//----- nvinfo : EIATTR_REQNTID
	.align		4
.L_17:
        /*0048*/ 	.byte	0x04, 0x10
        /*004a*/ 	.short	(.L_19 - .L_18)
.L_18:
        /*004c*/ 	.word	0x00000080
        /*0050*/ 	.word	0x00000001
        /*0054*/ 	.word	0x00000001


	//----- nvinfo : EIATTR_CBANK_PARAM_SIZE
	.align		4
.L_19:
        /*0058*/ 	.byte	0x03, 0x19
        /*005a*/ 	.short	0x0014


	//----- nvinfo : EIATTR_PARAM_CBANK
	.align		4
        /*005c*/ 	.byte	0x04, 0x0a
        /*005e*/ 	.short	(.L_21 - .L_20)
	.align		4
.L_20:
        /*0060*/ 	.word	index@(.nv.constant0.triton_poi_fused_convolution_relu_14)
        /*0064*/ 	.short	0x0210
        /*0066*/ 	.short	0x0014


	//----- nvinfo : EIATTR_SW_WAR
	.align		4
.L_21:
        /*0068*/ 	.byte	0x04, 0x36
        /*006a*/ 	.short	(.L_23 - .L_22)
.L_22:
        /*006c*/ 	.word	0x00000008
.L_23:


//--------------------- .nv.callgraph             --------------------------
	.section	.nv.callgraph,"",@"SHT_CUDA_CALLGRAPH"
	.align	4
	.sectionentsize	8
	.align		4
        /*0000*/ 	.word	0x00000000
	.align		4
        /*0004*/ 	.word	0xffffffff
	.align		4
        /*0008*/ 	.word	0x00000000
	.align		4
        /*000c*/ 	.word	0xfffffffe
	.align		4
        /*0010*/ 	.word	0x00000000
	.align		4
        /*0014*/ 	.word	0xfffffffd
	.align		4
        /*0018*/ 	.word	0x00000000
	.align		4
        /*001c*/ 	.word	0xfffffffc


//--------------------- .text.triton_poi_fused_convolution_relu_14 --------------------------
	.section	.text.triton_poi_fused_convolution_relu_14,"ax",@progbits
	.align	128
        .global         triton_poi_fused_convolution_relu_14
        .type           triton_poi_fused_convolution_relu_14,@function
        .size           triton_poi_fused_convolution_relu_14,(.L_x_1 - triton_poi_fused_convolution_relu_14)
        .other          triton_poi_fused_convolution_relu_14,@"STO_CUDA_ENTRY STV_DEFAULT"
triton_poi_fused_convolution_relu_14:
.text.triton_poi_fused_convolution_relu_14:
[----:B------:R-:W-:Y:S01]  /*0000*/  LDC R1, c[0x0][0x28] ;  /* 0x00000a00ff017b82 */ /* 0x000fe20000000800 */
[----:B------:R-:W1:Y:S07]  /*0010*/  S2R R0, SR_TID.X ;  /* 0x0000000000007919 */ /* 0x000e6e0000002100 */
[----:B------:R-:W2:Y:S01]  /*0020*/  LDC.64 R2, c[0x0][0x218] ;  /* 0x00008600ff027b82 */ /* 0x000ea20000000a00 */
[----:B------:R-:W-:Y:S01]  /*0030*/  ULDC.64 UR4, c[0x0][0x208] ;  /* 0x0000820000047ab9 */ /* 0x000fe20000000a00 */
[----:B------:R-:W3:Y:S06]  /*0040*/  S2R R5, SR_CTAID.X ;  /* 0x0000000000057919 */ /* 0x000eec0000002500 */
[----:B------:R-:W4:Y:S01]  /*0050*/  LDC.64 R8, c[0x0][0x210] ;  /* 0x00008400ff087b82 */ /* 0x000f220000000a00 */
[----:B-1----:R-:W-:Y:S01]  /*0060*/  IMAD.SHL.U32 R0, R0, 0x4, RZ ;  /* 0x0000000400007824 */ /* 0x002fe200078e00ff */
[----:B---3--:R-:W-:-:S04]  /*0070*/  SHF.R.S32.HI R4, RZ, 0x15, R5 ;  /* 0x00000015ff047819 */ /* 0x008fc80000011405 */
[----:B------:R-:W-:Y:S02]  /*0080*/  LOP3.LUT R0, R0, 0x1fc, RZ, 0xc0, !PT ;  /* 0x000001fc00007812 */ /* 0x000fe400078ec0ff */
[----:B------:R-:W-:-:S03]  /*0090*/  SGXT R4, R4, 0x1 ;  /* 0x000000010404781a */ /* 0x000fc60000000200 */
[----:B------:R-:W-:-:S04]  /*00a0*/  IMAD R5, R5, 0x400, R0 ;  /* 0x0000040005057824 */ /* 0x000fc800078e0200 */
[----:B----4-:R-:W-:Y:S01]  /*00b0*/  IMAD.WIDE R8, R5, 0x4, R8 ;  /* 0x0000000405087825 */ /* 0x010fe200078e0208 */
[----:B------:R-:W-:-:S04]  /*00c0*/  LEA.HI R4, R4, R5, RZ, 0x8 ;  /* 0x0000000504047211 */ /* 0x000fc800078f40ff */
[----:B------:R-:W-:Y:S01]  /*00d0*/  SHF.R.S32.HI R0, RZ, 0x8, R4 ;  /* 0x00000008ff007819 */ /* 0x000fe20000011404 */
[----:B------:R-:W-:-:S03]  /*00e0*/  VIADD R4, R4, 0x200 ;  /* 0x0000020004047836 */ /* 0x000fc60000000000 */
[----:B------:R-:W-:Y:S02]  /*00f0*/  LEA.HI R6, R0, R0, RZ, 0x7 ;  /* 0x0000000000067211 */ /* 0x000fe400078f38ff */
[----:B------:R-:W-:Y:S02]  /*0100*/  SHF.R.S32.HI R4, RZ, 0x8, R4 ;  /* 0x00000008ff047819 */ /* 0x000fe40000011404 */
[----:B------:R-:W-:Y:S02]  /*0110*/  LOP3.LUT R7, R6, 0xffffff80, RZ, 0xc0, !PT ;  /* 0xffffff8006077812 */ /* 0x000fe400078ec0ff */
[----:B------:R-:W-:-:S03]  /*0120*/  LEA.HI R6, R4, R4, RZ, 0x7 ;  /* 0x0000000404067211 */ /* 0x000fc600078f38ff */
[----:B------:R-:W-:Y:S01]  /*0130*/  IMAD.IADD R7, R0, 0x1, -R7 ;  /* 0x0000000100077824 */ /* 0x000fe200078e0a07 */
[----:B------:R-:W-:-:S03]  /*0140*/  LOP3.LUT R13, R6, 0xffffff80, RZ, 0xc0, !PT ;  /* 0xffffff80060d7812 */ /* 0x000fc600078ec0ff */
[----:B--2---:R-:W-:-:S04]  /*0150*/  IMAD.WIDE R10, R7, 0x4, R2 ;  /* 0x00000004070a7825 */ /* 0x004fc800078e0202 */
[----:B------:R-:W-:Y:S02]  /*0160*/  IMAD.IADD R13, R4, 0x1, -R13 ;  /* 0x00000001040d7824 */ /* 0x000fe400078e0a0d */
[----:B------:R-:W2:Y:S02]  /*0170*/  LDG.E.128 R4, desc[UR4][R8.64] ;  /* 0x0000000408047981 */ /* 0x000ea4000c1e1d00 */
[----:B------:R-:W-:Y:S02]  /*0180*/  IMAD.WIDE R2, R13, 0x4, R2 ;  /* 0x000000040d027825 */ /* 0x000fe400078e0202 */
[----:B------:R-:W2:Y:S04]  /*0190*/  LDG.E.EL R10, desc[UR4][R10.64] ;  /* 0x000000040a0a7981 */ /* 0x000ea8000c2e1900 */
[----:B------:R-:W3:Y:S04]  /*01a0*/  LDG.E.EL R2, desc[UR4][R2.64] ;  /* 0x0000000402027981 */ /* 0x000ee8000c2e1900 */
[----:B------:R-:W3:Y:S01]  /*01b0*/  LDG.E.128 R12, desc[UR4][R8.64+0x800] ;  /* 0x00080004080c7981 */ /* 0x000ee2000c1e1d00 */
[CC--:B--2---:R-:W-:Y:S01]  /*01c0*/  FSETP.GEU.AND P6, PT, R5.reuse, -R10.reuse, PT ;  /* 0x8000000a0500720b */ /* 0x0c4fe20003fce000 */
[--C-:B------:R-:W-:Y:S01]  /*01d0*/  FADD R5, R5, R10.reuse ;  /* 0x0000000a05057221 */ /* 0x100fe20000000000 */
[CC--:B------:R-:W-:Y:S01]  /*01e0*/  FSETP.GEU.AND P0, PT, R6.reuse, -R10.reuse, PT ;  /* 0x8000000a0600720b */ /* 0x0c0fe20003f0e000 */
[--C-:B------:R-:W-:Y:S01]  /*01f0*/  FADD R6, R6, R10.reuse ;  /* 0x0000000a06067221 */ /* 0x100fe20000000000 */
[C---:B------:R-:W-:Y:S01]  /*0200*/  FSETP.GEU.AND P1, PT, R7.reuse, -R10, PT ;  /* 0x8000000a0700720b */ /* 0x040fe20003f2e000 */
[----:B------:R-:W-:Y:S01]  /*0210*/  FADD R7, R7, R10 ;  /* 0x0000000a07077221 */ /* 0x000fe20000000000 */
[----:B------:R-:W-:-:S02]  /*0220*/  SEL R5, R5, RZ, P6 ;  /* 0x000000ff05057207 */ /* 0x000fc40003000000 */
[CC--:B---3--:R-:W-:Y:S01]  /*0230*/  FSETP.GEU.AND P3, PT, R13.reuse, -R2.reuse, PT ;  /* 0x800000020d00720b */ /* 0x0c8fe20003f6e000 */
[--C-:B------:R-:W-:Y:S01]  /*0240*/  FADD R13, R13, R2.reuse ;  /* 0x000000020d0d7221 */ /* 0x100fe20000000000 */
[CC--:B------:R-:W-:Y:S01]  /*0250*/  FSETP.GEU.AND P4, PT, R14.reuse, -R2.reuse, PT ;  /* 0x800000020e00720b */ /* 0x0c0fe20003f8e000 */
[--C-:B------:R-:W-:Y:S01]  /*0260*/  FADD R14, R14, R2.reuse ;  /* 0x000000020e0e7221 */ /* 0x100fe20000000000 */
[C---:B------:R-:W-:Y:S01]  /*0270*/  FSETP.GEU.AND P5, PT, R15.reuse, -R2, PT ;  /* 0x800000020f00720b */ /* 0x040fe20003fae000 */
[----:B------:R-:W-:Y:S01]  /*0280*/  FADD R15, R15, R2 ;  /* 0x000000020f0f7221 */ /* 0x000fe20000000000 */
[C---:B------:R-:W-:Y:S01]  /*0290*/  FSETP.GEU.AND P2, PT, R4.reuse, -R10, PT ;  /* 0x8000000a0400720b */ /* 0x040fe20003f4e000 */
[----:B------:R-:W-:Y:S01]  /*02a0*/  FADD R4, R4, R10 ;  /* 0x0000000a04047221 */ /* 0x000fe20000000000 */
[C---:B------:R-:W-:Y:S01]  /*02b0*/  FSETP.GEU.AND P6, PT, R12.reuse, -R2, PT ;  /* 0x800000020c00720b */ /* 0x040fe20003fce000 */
[----:B------:R-:W-:Y:S01]  /*02c0*/  FADD R2, R12, R2 ;  /* 0x000000020c027221 */ /* 0x000fe20000000000 */
[----:B------:R-:W-:-:S02]  /*02d0*/  SEL R6, R6, RZ, P0 ;  /* 0x000000ff06067207 */ /* 0x000fc40000000000 */
[----:B------:R-:W-:Y:S02]  /*02e0*/  SEL R7, R7, RZ, P1 ;  /* 0x000000ff07077207 */ /* 0x000fe40000800000 */
[----:B------:R-:W-:Y:S02]  /*02f0*/  SEL R4, R4, RZ, P2 ;  /* 0x000000ff04047207 */ /* 0x000fe40001000000 */
[----:B------:R-:W-:Y:S02]  /*0300*/  SEL R13, R13, RZ, P3 ;  /* 0x000000ff0d0d7207 */ /* 0x000fe40001800000 */
[----:B------:R-:W-:Y:S01]  /*0310*/  SEL R14, R14, RZ, P4 ;  /* 0x000000ff0e0e7207 */ /* 0x000fe20002000000 */
[----:B------:R-:W-:Y:S01]  /*0320*/  STG.E.128 desc[UR4][R8.64], R4 ;  /* 0x0000000408007986 */ /* 0x000fe2000c101d04 */
[----:B------:R-:W-:Y:S02]  /*0330*/  SEL R15, R15, RZ, P5 ;  /* 0x000000ff0f0f7207 */ /* 0x000fe40002800000 */
[----:B------:R-:W-:-:S05]  /*0340*/  SEL R12, R2, RZ, P6 ;  /* 0x000000ff020c7207 */ /* 0x000fca0003000000 */
[----:B------:R-:W-:Y:S01]  /*0350*/  STG.E.128 desc[UR4][R8.64+0x800], R12 ;  /* 0x0008000c08007986 */ /* 0x000fe2000c101d04 */
[----:B------:R-:W-:Y:S05]  /*0360*/  EXIT ;  /* 0x000000000000794d */ /* 0x000fea0003800000 */
.L_x_0:
[----:B------:R-:W-:-:S00]  /*0370*/  BRA `(.L_x_0) ;  /* 0xfffffffc00fc7947 */ /* 0x000fc0000383ffff */
[----:B------:R-:W-:-:S00]  /*0380*/  NOP ;  /* 0x0000000000007918 */ /* 0x000fc00000000000 */
[----:B------:R-:W-:-:S00]  /*0390*/  NOP ;  /* 0x0000000000007918 */ /* 0x000fc00000000000 */
[----:B------:R-:W-:-:S00]  /*03a0*/  NOP ;  /* 0x0000000000007918 */ /* 0x000fc00000000000 */
[----:B------:R-:W-:-:S00]  /*03b0*/  NOP ;  /* 0x0000000000007918 */ /* 0x000fc00000000000 */
[----:B------:R-:W-:-:S00]  /*03c0*/  NOP ;  /* 0x0000000000007918 */ /* 0x000fc00000000000 */
[----:B------:R-:W-:-:S00]  /*03d0*/  NOP ;  /* 0x0000000000007918 */ /* 0x000fc00000000000 */
[----:B------:R-:W-:-:S00]  /*03e0*/  NOP ;  /* 0x0000000000007918 */ /* 0x000fc00000000000 */
[----:B------:R-:W-:-:S00]  /*03f0*/  NOP ;  /* 0x0000000000007918 */ /* 0x000fc00000000000 */
.L_x_1:


//--------------------- .nv.constant0.triton_poi_fused_convolution_relu_14 --------------------------
	.section	.nv.constant0.triton_poi_fused_convolution_relu_14,"a",@progbits
	.sectionflags	@""
	.align	4
.nv.constant0.triton_poi_fused_convolution_relu_14:
	.zero		548
